//
// Generated by NVIDIA NVVM Compiler
//
// Compiler Build ID: CL-36424714
// Cuda compilation tools, release 13.0, V13.0.88
// Based on NVVM 20.0.0
//

.version 9.0
.target sm_100
.address_size 64

	// .globl	_Z11wait_kernelPl

.visible .entry _Z11wait_kernelPl(
	.param .u64 .ptr .align 1 _Z11wait_kernelPl_param_0
)
{
	.reg .pred 	%p<2>;
	.reg .b64 	%rd<7>;

	ld.param.u64 	%rd2, [_Z11wait_kernelPl_param_0];
	// begin inline asm
	mov.u64 %rd3, %globaltimer;
	// end inline asm
	add.s64 	%rd1, %rd3, 1000000000;
$L__BB0_1:
	// begin inline asm
	mov.u64 %rd4, %globaltimer;
	// end inline asm
	setp.lt.s64 	%p1, %rd4, %rd1;
	@%p1 bra 	$L__BB0_1;
	cvta.to.global.u64 	%rd6, %rd2;
	// begin inline asm
	mov.u64 %rd5, %globaltimer;
	// end inline asm
	st.global.u64 	[%rd6], %rd5;
	ret;

}


// ===== COMPILED SASS (sm_100) =====

	.target	sm_100

	.elftype	@"ET_EXEC"


//--------------------- .note.nv.tkinfo           --------------------------
	.section	.note.nv.tkinfo,"",@"SHT_NOTE"
	.sectionflags	@"SHF_NOTE_NV_TKINFO"
	.tkinfo
        /*0018*/ 	.word	0x00000002
        /*0030*/ 	.string	""
        /*0030*/ 	.string	"ptxas"
        /*0030*/ 	.string	"Cuda compilation tools, release 13.0, V13.0.88"
        /*0030*/ 	.string	"Build cuda_13.0.r13.0/compiler.36424714_0"
        /*0030*/ 	.string	"-arch sm_100 -m 64 "



//--------------------- .note.nv.cuinfo           --------------------------
	.section	.note.nv.cuinfo,"",@"SHT_NOTE"
	.sectionflags	@"SHF_NOTE_NV_CUINFO"
        /*0018*/ 	.short	0x0002
        /*001a*/ 	.short	0x0064
        /*001c*/ 	.short	0x0082
	.zero		2


//--------------------- .nv.info                  --------------------------
	.section	.nv.info,"",@"SHT_CUDA_INFO"
	.align	4


	//----- nvinfo : EIATTR_REGCOUNT
	.align		4
        /*0000*/ 	.byte	0x04, 0x2f
        /*0002*/ 	.short	(.L_1 - .L_0)
	.align		4
.L_0:
        /*0004*/ 	.word	index@(_Z11wait_kernelPl)
        /*0008*/ 	.word	0x0000000a


	//----- nvinfo : EIATTR_FRAME_SIZE
	.align		4
.L_1:
        /*000c*/ 	.byte	0x04, 0x11
        /*000e*/ 	.short	(.L_3 - .L_2)
	.align		4
.L_2:
        /*0010*/ 	.word	index@(_Z11wait_kernelPl)
        /*0014*/ 	.word	0x00000000


	//----- nvinfo : EIATTR_MIN_STACK_SIZE
	.align		4
.L_3:
        /*0018*/ 	.byte	0x04, 0x12
        /*001a*/ 	.short	(.L_5 - .L_4)
	.align		4
.L_4:
        /*001c*/ 	.word	index@(_Z11wait_kernelPl)
        /*0020*/ 	.word	0x00000000
.L_5:


//--------------------- .nv.compat                --------------------------
	.section	.nv.compat,"",@"SHT_CUDA_COMPAT_INFO"
	.align	4
        /*0000*/ 	.byte	0x02, 0x09, 0x00, 0x00, 0x02, 0x02, 0x01, 0x00, 0x02, 0x05, 0x05, 0x00, 0x03, 0x07, 0x01, 0x01
        /*0010*/ 	.byte	0x02, 0x03, 0x00, 0x00, 0x02, 0x06, 0x01, 0x00, 0x04, 0x0b, 0x08, 0x00, 0x09, 0x00, 0x00, 0x00
        /*0020*/ 	.byte	0x00, 0x00, 0x00, 0x00


//--------------------- .nv.info._Z11wait_kernelPl --------------------------
	.section	.nv.info._Z11wait_kernelPl,"",@"SHT_CUDA_INFO"
	.sectionflags	@""
	.align	4


	//----- nvinfo : EIATTR_CUDA_API_VERSION
	.align		4
        /*0000*/ 	.byte	0x04, 0x37
        /*0002*/ 	.short	(.L_7 - .L_6)
.L_6:
        /*0004*/ 	.word	0x00000082


	//----- nvinfo : EIATTR_KPARAM_INFO
	.align		4
.L_7:
        /*0008*/ 	.byte	0x04, 0x17
        /*000a*/ 	.short	(.L_9 - .L_8)
.L_8:
        /*000c*/ 	.word	0x00000000
        /*0010*/ 	.short	0x0000
        /*0012*/ 	.short	0x0000
        /*0014*/ 	.byte	0x00, 0xf5, 0x21, 0x00


	//----- nvinfo : EIATTR_SPARSE_MMA_MASK
	.align		4
.L_9:
        /*0018*/ 	.byte	0x03, 0x50
        /*001a*/ 	.short	0x0000


	//----- nvinfo : EIATTR_MAXREG_COUNT
	.align		4
        /*001c*/ 	.byte	0x03, 0x1b
        /*001e*/ 	.short	0x00ff


	//----- nvinfo : EIATTR_MERCURY_ISA_VERSION
	.align		4
        /*0020*/ 	.byte	0x03, 0x5f
        /*0022*/ 	.short	0x0101


	//----- nvinfo : EIATTR_VRC_CTA_INIT_COUNT
	.align		4
        /*0024*/ 	.byte	0x02, 0x4a
	.zero		1
	.zero		1


	//----- nvinfo : EIATTR_EXIT_INSTR_OFFSETS
	.align		4
        /*0028*/ 	.byte	0x04, 0x1c
        /*002a*/ 	.short	(.L_11 - .L_10)


	//   ....[0]....
.L_10:
        /*002c*/ 	.word	0x000000d0


	//----- nvinfo : EIATTR_CBANK_PARAM_SIZE
	.align		4
.L_11:
        /*0030*/ 	.byte	0x03, 0x19
        /*0032*/ 	.short	0x0008


	//----- nvinfo : EIATTR_PARAM_CBANK
	.align		4
        /*0034*/ 	.byte	0x04, 0x0a
        /*0036*/ 	.short	(.L_13 - .L_12)
	.align		4
.L_12:
        /*0038*/ 	.word	index@(.nv.constant0._Z11wait_kernelPl)
        /*003c*/ 	.short	0x0380
        /*003e*/ 	.short	0x0008


	//----- nvinfo : EIATTR_SW_WAR
	.align		4
.L_13:
        /*0040*/ 	.byte	0x04, 0x36
        /*0042*/ 	.short	(.L_15 - .L_14)
.L_14:
        /*0044*/ 	.word	0x00000008
.L_15:


//--------------------- .nv.callgraph             --------------------------
	.section	.nv.callgraph,"",@"SHT_CUDA_CALLGRAPH"
	.align	4
	.sectionentsize	8
	.align		4
        /*0000*/ 	.word	0x00000000
	.align		4
        /*0004*/ 	.word	0xffffffff
	.align		4
        /*0008*/ 	.word	0x00000000
	.align		4
        /*000c*/ 	.word	0xfffffffe
	.align		4
        /*0010*/ 	.word	0x00000000
	.align		4
        /*0014*/ 	.word	0xfffffffd
	.align		4
        /*0018*/ 	.word	0x00000000
	.align		4
        /*001c*/ 	.word	0xfffffffc


//--------------------- .text._Z11wait_kernelPl   --------------------------
	.section	.text._Z11wait_kernelPl,"ax",@progbits
	.align	128
        .global         _Z11wait_kernelPl
        .type           _Z11wait_kernelPl,@function
        .size           _Z11wait_kernelPl,(.L_x_2 - _Z11wait_kernelPl)
        .other          _Z11wait_kernelPl,@"STO_CUDA_ENTRY STV_DEFAULT"
_Z11wait_kernelPl:
.text._Z11wait_kernelPl:
[----:B------:R-:W-:Y:S01]  /*0000*/  LDC R1, c[0x0][0x37c] ;  /* 0x0000df00ff017b82 */ /* 0x000fe20000000800 */
[----:B------:R-:W0:Y:S01]  /*0010*/  LDCU.64 UR4, c[0x0][0x358] ;  /* 0x00006b00ff0477ac */ /* 0x000e220008000a00 */
[----:B------:R-:W-:Y:S01]  /*0020*/  NOP ;  /* 0x0000000000007918 */ /* 0x000fe20000000000 */
[----:B------:R-:W-:-:S06]  /*0030*/  CS2R R2, SR_GLOBALTIMERLO ;  /* 0x0000000000027805 */ /* 0x000fcc0000015200 */
[----:B------:R-:W-:-:S05]  /*0040*/  IADD3 R5, P0, PT, R2, 0x3b9aca00, RZ ;  /* 0x3b9aca0002057810 */ /* 0x000fca0007f1e0ff */
[----:B------:R-:W-:-:S08]  /*0050*/  IMAD.X R7, RZ, RZ, R3, P0 ;  /* 0x000000ffff077224 */ /* 0x000fd000000e0603 */
.L_x_0:
[----:B------:R-:W-:-:S06]  /*0060*/  CS2R R2, SR_GLOBALTIMERLO ;  /* 0x0000000000027805 */ /* 0x000fcc0000015200 */
[----:B------:R-:W-:-:S04]  /*0070*/  ISETP.GE.U32.AND P0, PT, R2, R5, PT ;  /* 0x000000050200720c */ /* 0x000fc80003f06070 */
[----:B------:R-:W-:-:S13]  /*0080*/  ISETP.GE.AND.EX P0, PT, R3, R7, PT, P0 ;  /* 0x000000070300720c */ /* 0x000fda0003f06300 */
[----:B------:R-:W-:Y:S05]  /*0090*/  @!P0 BRA `(.L_x_0) ;  /* 0xfffffffc00f08947 */ /* 0x000fea000383ffff */
[----:B------:R-:W-:Y:S01]  /*00a0*/  CS2R R4, SR_GLOBALTIMERLO ;  /* 0x0000000000047805 */ /* 0x000fe20000015200 */
[----:B------:R-:W0:Y:S04]  /*00b0*/  LDC.64 R2, c[0x0][0x380] ;  /* 0x0000e000ff027b82 */ /* 0x000e280000000a00 */
[----:B0-----:R-:W-:Y:S01]  /*00c0*/  STG.E.64 desc[UR4][R2.64], R4 ;  /* 0x0000000402007986 */ /* 0x001fe2000c101b04 */
[----:B------:R-:W-:Y:S05]  /*00d0*/  EXIT ;  /* 0x000000000000794d */ /* 0x000fea0003800000 */
.L_x_1:
[----:B------:R-:W-:-:S00]  /*00e0*/  BRA `(.L_x_1) ;  /* 0xfffffffc00fc7947 */ /* 0x000fc0000383ffff */
[----:B------:R-:W-:-:S00]  /*00f0*/  NOP ;  /* 0x0000000000007918 */ /* 0x000fc00000000000 */
        /* <DEDUP_REMOVED lines=8> */
.L_x_2:


//--------------------- .nv.shared.reserved.0     --------------------------
	.section	.nv.shared.reserved.0,"aw",@nobits
	.weak		__nv_reservedSMEM_offset_0_alias
	.size		__nv_reservedSMEM_offset_0_alias, 0, 64
	.other		__nv_reservedSMEM_offset_0_alias,@"STO_CUDA_RESERVED_SHARED STV_DEFAULT"
__nv_reservedSMEM_offset_0_alias:
	.zero		0
	.zero		64


//--------------------- .nv.constant0._Z11wait_kernelPl --------------------------
	.section	.nv.constant0._Z11wait_kernelPl,"a",@progbits
	.sectionflags	@""
	.align	4
.nv.constant0._Z11wait_kernelPl:
	.zero		904


//--------------------- SYMBOLS --------------------------

	.type		.nv.reservedSmem.offset0,@object
	.size		.nv.reservedSmem.offset0,0x4
